	.headerflags	@"EF_CUDA_TEXMODE_UNIFIED EF_CUDA_64BIT_ADDRESS EF_CUDA_ACCELERATORS EF_CUDA_SM90 EF_CUDA_VIRTUAL_SM(EF_CUDA_SM90)"
	.elftype	@"ET_EXEC"


//--------------------- .nv.info                  --------------------------
	.section	.nv.info,"",@"SHT_CUDA_INFO"
	.align	4


	//----- nvinfo : EIATTR_REGCOUNT
	.align		4
        /*0000*/ 	.byte	0x04, 0x2f
        /*0002*/ 	.short	(.L_3 - .L_2)
	.align		4
.L_2:
        /*0004*/ 	.word	index@(triton_poi_fused__native_batch_norm_legit_no_training_relu_26)
        /*0008*/ 	.word	0x00000026


	//----- nvinfo : EIATTR_MIN_STACK_SIZE
	.align		4
.L_3:
        /*000c*/ 	.byte	0x04, 0x12
        /*000e*/ 	.short	(.L_5 - .L_4)
	.align		4
.L_4:
        /*0010*/ 	.word	index@(triton_poi_fused__native_batch_norm_legit_no_training_relu_26)
        /*0014*/ 	.word	0x00000000


	//----- nvinfo : EIATTR_FRAME_SIZE
	.align		4
.L_5:
        /*0018*/ 	.byte	0x04, 0x11
        /*001a*/ 	.short	(.L_7 - .L_6)
	.align		4
.L_6:
        /*001c*/ 	.word	index@(triton_poi_fused__native_batch_norm_legit_no_training_relu_26)
        /*0020*/ 	.word	0x00000000


	//----- nvinfo : EIATTR_MIN_STACK_SIZE
	.align		4
.L_7:
        /*0024*/ 	.byte	0x04, 0x12
        /*0026*/ 	.short	(.L_9 - .L_8)
	.align		4
.L_8:
        /*0028*/ 	.word	index@(triton_poi_fused__native_batch_norm_legit_no_training_relu_26)
        /*002c*/ 	.word	0x00000000
.L_9:


//--------------------- .nv.info.triton_poi_fused__native_batch_norm_legit_no_training_relu_26 --------------------------
	.section	.nv.info.triton_poi_fused__native_batch_norm_legit_no_training_relu_26,"",@"SHT_CUDA_INFO"
	.sectionflags	@""
	.align	4


	//----- nvinfo : EIATTR_CUDA_API_VERSION
	.align		4
        /*0000*/ 	.byte	0x04, 0x37
        /*0002*/ 	.short	(.L_11 - .L_10)
.L_10:
        /*0004*/ 	.word	0x0000007c


	//----- nvinfo : EIATTR_KPARAM_INFO
	.align		4
.L_11:
        /*0008*/ 	.byte	0x04, 0x17
        /*000a*/ 	.short	(.L_13 - .L_12)
.L_12:
        /*000c*/ 	.word	0x00000000
        /*0010*/ 	.short	0x0006
        /*0012*/ 	.short	0x0030
        /*0014*/ 	.byte	0x00, 0xf0, 0x11, 0x00


	//----- nvinfo : EIATTR_KPARAM_INFO
	.align		4
.L_13:
        /*0018*/ 	.byte	0x04, 0x17
        /*001a*/ 	.short	(.L_15 - .L_14)
.L_14:
        /*001c*/ 	.word	0x00000000
        /*0020*/ 	.short	0x0005
        /*0022*/ 	.short	0x0028
        /*0024*/ 	.byte	0x00, 0xf4, 0x21, 0x00


	//----- nvinfo : EIATTR_KPARAM_INFO
	.align		4
.L_15:
        /*0028*/ 	.byte	0x04, 0x17
        /*002a*/ 	.short	(.L_17 - .L_16)
.L_16:
        /*002c*/ 	.word	0x00000000
        /*0030*/ 	.short	0x0004
        /*0032*/ 	.short	0x0020
        /*0034*/ 	.byte	0x00, 0xf4, 0x21, 0x00


	//----- nvinfo : EIATTR_KPARAM_INFO
	.align		4
.L_17:
        /*0038*/ 	.byte	0x04, 0x17
        /*003a*/ 	.short	(.L_19 - .L_18)
.L_18:
        /*003c*/ 	.word	0x00000000
        /*0040*/ 	.short	0x0003
        /*0042*/ 	.short	0x0018
        /*0044*/ 	.byte	0x00, 0xf4, 0x21, 0x00


	//----- nvinfo : EIATTR_KPARAM_INFO
	.align		4
.L_19:
        /*0048*/ 	.byte	0x04, 0x17
        /*004a*/ 	.short	(.L_21 - .L_20)
.L_20:
        /*004c*/ 	.word	0x00000000
        /*0050*/ 	.short	0x0002
        /*0052*/ 	.short	0x0010
        /*0054*/ 	.byte	0x00, 0xf4, 0x21, 0x00


	//----- nvinfo : EIATTR_KPARAM_INFO
	.align		4
.L_21:
        /*0058*/ 	.byte	0x04, 0x17
        /*005a*/ 	.short	(.L_23 - .L_22)
.L_22:
        /*005c*/ 	.word	0x00000000
        /*0060*/ 	.short	0x0001
        /*0062*/ 	.short	0x0008
        /*0064*/ 	.byte	0x00, 0xf4, 0x21, 0x00


	//----- nvinfo : EIATTR_KPARAM_INFO
	.align		4
.L_23:
        /*0068*/ 	.byte	0x04, 0x17
        /*006a*/ 	.short	(.L_25 - .L_24)
.L_24:
        /*006c*/ 	.word	0x00000000
        /*0070*/ 	.short	0x0000
        /*0072*/ 	.short	0x0000
        /*0074*/ 	.byte	0x00, 0xf4, 0x21, 0x00


	//----- nvinfo : EIATTR_SPARSE_MMA_MASK
	.align		4
.L_25:
        /*0078*/ 	.byte	0x03, 0x50
        /*007a*/ 	.short	0x0000


	//----- nvinfo : EIATTR_MAXREG_COUNT
	.align		4
        /*007c*/ 	.byte	0x03, 0x1b
        /*007e*/ 	.short	0x00ff


	//----- nvinfo : EIATTR_EXIT_INSTR_OFFSETS
	.align		4
        /*0080*/ 	.byte	0x04, 0x1c
        /*0082*/ 	.short	(.L_27 - .L_26)


	//   ....[0]....
.L_26:
        /*0084*/ 	.word	0x00000a50


	//----- nvinfo : EIATTR_REQNTID
	.align		4
.L_27:
        /*0088*/ 	.byte	0x04, 0x10
        /*008a*/ 	.short	(.L_29 - .L_28)
.L_28:
        /*008c*/ 	.word	0x00000080
        /*0090*/ 	.word	0x00000001
        /*0094*/ 	.word	0x00000001


	//----- nvinfo : EIATTR_CBANK_PARAM_SIZE
	.align		4
.L_29:
        /*0098*/ 	.byte	0x03, 0x19
        /*009a*/ 	.short	0x0034


	//----- nvinfo : EIATTR_PARAM_CBANK
	.align		4
        /*009c*/ 	.byte	0x04, 0x0a
        /*009e*/ 	.short	(.L_31 - .L_30)
	.align		4
.L_30:
        /*00a0*/ 	.word	index@(.nv.constant0.triton_poi_fused__native_batch_norm_legit_no_training_relu_26)
        /*00a4*/ 	.short	0x0210
        /*00a6*/ 	.short	0x0034


	//----- nvinfo : EIATTR_SW_WAR
	.align		4
.L_31:
        /*00a8*/ 	.byte	0x04, 0x36
        /*00aa*/ 	.short	(.L_33 - .L_32)
.L_32:
        /*00ac*/ 	.word	0x00000008
.L_33:


//--------------------- .nv.callgraph             --------------------------
	.section	.nv.callgraph,"",@"SHT_CUDA_CALLGRAPH"
	.align	4
	.sectionentsize	8
	.align		4
        /*0000*/ 	.word	0x00000000
	.align		4
        /*0004*/ 	.word	0xffffffff
	.align		4
        /*0008*/ 	.word	0x00000000
	.align		4
        /*000c*/ 	.word	0xfffffffe
	.align		4
        /*0010*/ 	.word	0x00000000
	.align		4
        /*0014*/ 	.word	0xfffffffd
	.align		4
        /*0018*/ 	.word	0x00000000
	.align		4
        /*001c*/ 	.word	0xfffffffc


//--------------------- .nv.constant4             --------------------------
	.section	.nv.constant4,"a",@progbits
	.align	8
	.align		8
.nv.constant4:
        /*0000*/ 	.dword	_$_str
	.align		8
        /*0008*/ 	.dword	_$_str_$_2


//--------------------- .text.triton_poi_fused__native_batch_norm_legit_no_training_relu_26 --------------------------
	.section	.text.triton_poi_fused__native_batch_norm_legit_no_training_relu_26,"ax",@progbits
	.align	128
        .global         triton_poi_fused__native_batch_norm_legit_no_training_relu_26
        .type           triton_poi_fused__native_batch_norm_legit_no_training_relu_26,@function
        .size           triton_poi_fused__native_batch_norm_legit_no_training_relu_26,(.L_x_1 - triton_poi_fused__native_batch_norm_legit_no_training_relu_26)
        .other          triton_poi_fused__native_batch_norm_legit_no_training_relu_26,@"STO_CUDA_ENTRY STV_DEFAULT"
triton_poi_fused__native_batch_norm_legit_no_training_relu_26:
.text.triton_poi_fused__native_batch_norm_legit_no_training_relu_26:
[----:B------:R-:W-:Y:S01]  /*0000*/  LDC R1, c[0x0][0x28] ;  /* 0x00000a00ff017b82 */ /* 0x000fe20000000800 */
[----:B------:R-:W1:Y:S07]  /*0010*/  S2R R0, SR_TID.X ;  /* 0x0000000000007919 */ /* 0x000e6e0000002100 */
[----:B------:R-:W2:Y:S01]  /*0020*/  LDC.64 R16, c[0x0][0x220] ;  /* 0x00008800ff107b82 */ /* 0x000ea20000000a00 */
[----:B------:R-:W-:Y:S01]  /*0030*/  ULDC.64 UR4, c[0x0][0x208] ;  /* 0x0000820000047ab9 */ /* 0x000fe20000000a00 */
[----:B------:R-:W3:Y:S06]  /*0040*/  S2R R3, SR_CTAID.X ;  /* 0x0000000000037919 */ /* 0x000eec0000002500 */
[----:B------:R-:W4:Y:S08]  /*0050*/  LDC.64 R20, c[0x0][0x218] ;  /* 0x00008600ff147b82 */ /* 0x000f300000000a00 */
[----:B------:R-:W5:Y:S08]  /*0060*/  LDC.64 R22, c[0x0][0x210] ;  /* 0x00008400ff167b82 */ /* 0x000f700000000a00 */
[----:B------:R-:W5:Y:S01]  /*0070*/  LDC.64 R32, c[0x0][0x230] ;  /* 0x00008c00ff207b82 */ /* 0x000f620000000a00 */
[----:B-1----:R-:W-:-:S04]  /*0080*/  SHF.L.U32 R0, R0, 0x2, RZ ;  /* 0x0000000200007819 */ /* 0x002fc800000006ff */
[----:B------:R-:W-:-:S04]  /*0090*/  LOP3.LUT R0, R0, 0x1fc, RZ, 0xc0, !PT ;  /* 0x000001fc00007812 */ /* 0x000fc800078ec0ff */
[----:B---3--:R-:W-:-:S05]  /*00a0*/  LEA R2, R3, R0, 0xa ;  /* 0x0000000003027211 */ /* 0x008fca00078e50ff */
[----:B------:R-:W-:-:S05]  /*00b0*/  IMAD.HI R0, R2, 0x66666667, RZ ;  /* 0x6666666702007827 */ /* 0x000fca00078e02ff */
[----:B------:R-:W-:-:S04]  /*00c0*/  SHF.R.U32.HI R3, RZ, 0x1f, R0 ;  /* 0x0000001fff037819 */ /* 0x000fc80000011600 */
[----:B------:R-:W-:-:S05]  /*00d0*/  LEA.HI.SX32 R3, R0, R3, 0x17 ;  /* 0x0000000300037211 */ /* 0x000fca00078fbaff */
[----:B------:R-:W-:-:S04]  /*00e0*/  IMAD R19, R3, -0x500, R2 ;  /* 0xfffffb0003137824 */ /* 0x000fc800078e0202 */
[----:B--2---:R-:W-:-:S06]  /*00f0*/  IMAD.WIDE R12, R19, 0x4, R16 ;  /* 0x00000004130c7825 */ /* 0x004fcc00078e0210 */
[----:B------:R-:W2:Y:S01]  /*0100*/  LDG.E.EL.128 R12, desc[UR4][R12.64] ;  /* 0x000000040c0c7981 */ /* 0x000ea2000c2e1d00 */
[----:B------:R-:W-:Y:S01]  /*0110*/  IADD3 R3, R2, 0x200, RZ ;  /* 0x0000020002037810 */ /* 0x000fe20007ffe0ff */
[----:B----4-:R-:W-:-:S04]  /*0120*/  IMAD.WIDE R8, R19, 0x4, R20 ;  /* 0x0000000413087825 */ /* 0x010fc800078e0214 */
[----:B------:R-:W-:Y:S02]  /*0130*/  IMAD.HI R0, R3, 0x66666667, RZ ;  /* 0x6666666703007827 */ /* 0x000fe400078e02ff */
[----:B------:R-:W3:Y:S02]  /*0140*/  LDG.E.EL.128 R8, desc[UR4][R8.64] ;  /* 0x0000000408087981 */ /* 0x000ee4000c2e1d00 */
[----:B-----5:R-:W-:Y:S01]  /*0150*/  IMAD.WIDE R22, R2, 0x4, R22 ;  /* 0x0000000402167825 */ /* 0x020fe200078e0216 */
[----:B------:R-:W-:-:S04]  /*0160*/  SHF.R.U32.HI R25, RZ, 0x1f, R0 ;  /* 0x0000001fff197819 */ /* 0x000fc80000011600 */
[----:B------:R-:W3:Y:S01]  /*0170*/  LDG.E.128 R4, desc[UR4][R22.64] ;  /* 0x0000000416047981 */ /* 0x000ee2000c1e1d00 */
[----:B------:R-:W-:-:S03]  /*0180*/  LEA.HI.SX32 R0, R0, R25, 0x17 ;  /* 0x0000001900007211 */ /* 0x000fc600078fbaff */
[----:B------:R1:W4:Y:S02]  /*0190*/  LDG.E.128 R28, desc[UR4][R22.64+0x800] ;  /* 0x00080004161c7981 */ /* 0x000324000c1e1d00 */
[----:B------:R-:W-:-:S04]  /*01a0*/  IMAD R3, R0, -0x500, R3 ;  /* 0xfffffb0000037824 */ /* 0x000fc800078e0203 */
[----:B------:R-:W-:Y:S01]  /*01b0*/  IMAD.WIDE R24, R3, 0x4, R20 ;  /* 0x0000000403187825 */ /* 0x000fe200078e0214 */
[----:B-1----:R-:W1:Y:S05]  /*01c0*/  LDC.64 R22, c[0x0][0x228] ;  /* 0x00008a00ff167b82 */ /* 0x002e6a0000000a00 */
[----:B------:R-:W4:Y:S01]  /*01d0*/  LDG.E.EL.128 R24, desc[UR4][R24.64] ;  /* 0x0000000418187981 */ /* 0x000f22000c2e1d00 */
[----:B------:R-:W-:Y:S01]  /*01e0*/  HFMA2.MMA R0, -RZ, RZ, 1.625, 0 ;  /* 0x3e800000ff007435 */ /* 0x000fe200000001ff */
[----:B-1----:R-:W-:-:S04]  /*01f0*/  IMAD.WIDE R34, R19, 0x4, R22 ;  /* 0x0000000413227825 */ /* 0x002fc800078e0216 */
[----:B--2---:R-:W-:Y:S01]  /*0200*/  FADD R18, R12, 9.9999997473787516356e-06 ;  /* 0x3727c5ac0c127421 */ /* 0x004fe20000000000 */
[----:B------:R-:W-:-:S05]  /*0210*/  FADD R20, R13, 9.9999997473787516356e-06 ;  /* 0x3727c5ac0d147421 */ /* 0x000fca0000000000 */
[----:B------:R-:W1:Y:S01]  /*0220*/  MUFU.SQRT R18, R18 ;  /* 0x0000001200127308 */ /* 0x000e620000002000 */
[----:B------:R-:W-:-:S07]  /*0230*/  FADD R14, R14, 9.9999997473787516356e-06 ;  /* 0x3727c5ac0e0e7421 */ /* 0x000fce0000000000 */
[----:B------:R-:W2:Y:S01]  /*0240*/  MUFU.SQRT R20, R20 ;  /* 0x0000001400147308 */ /* 0x000ea20000002000 */
[----:B------:R-:W-:-:S07]  /*0250*/  FADD R15, R15, 9.9999997473787516356e-06 ;  /* 0x3727c5ac0f0f7421 */ /* 0x000fce0000000000 */
[----:B------:R-:W5:Y:S01]  /*0260*/  MUFU.SQRT R12, R14 ;  /* 0x0000000e000c7308 */ /* 0x000f620000002000 */
[----:B-1----:R-:W-:-:S07]  /*0270*/  FSETP.GT.AND P6, PT, R18, 8.50705917302346158658e+37, PT ;  /* 0x7e8000001200780b */ /* 0x002fce0003fc4000 */
[----:B------:R-:W1:Y:S01]  /*0280*/  MUFU.SQRT R13, R15 ;  /* 0x0000000f000d7308 */ /* 0x000e620000002000 */
[----:B--2---:R-:W-:Y:S02]  /*0290*/  FSETP.GT.AND P5, PT, R20, 8.50705917302346158658e+37, PT ;  /* 0x7e8000001400780b */ /* 0x004fe40003fa4000 */
[----:B------:R-:W-:Y:S02]  /*02a0*/  FSETP.GEU.AND P4, PT, R18, 1.175494350822287508e-38, PT ;  /* 0x008000001200780b */ /* 0x000fe40003f8e000 */
[----:B------:R-:W-:Y:S02]  /*02b0*/  FSETP.GEU.AND P3, PT, R20, 1.175494350822287508e-38, PT ;  /* 0x008000001400780b */ /* 0x000fe40003f6e000 */
[----:B-----5:R-:W-:Y:S01]  /*02c0*/  FSETP.GT.AND P2, PT, R12, 8.50705917302346158658e+37, PT ;  /* 0x7e8000000c00780b */ /* 0x020fe20003f44000 */
[----:B------:R-:W-:Y:S01]  /*02d0*/  @P6 FMUL R18, R18, 0.25 ;  /* 0x3e80000012126820 */ /* 0x000fe20000400000 */
[----:B---3--:R-:W-:Y:S01]  /*02e0*/  FADD R4, R4, -R8 ;  /* 0x8000000804047221 */ /* 0x008fe20000000000 */
[----:B------:R-:W-:-:S02]  /*02f0*/  FSETP.GEU.AND P0, PT, R12, 1.175494350822287508e-38, PT ;  /* 0x008000000c00780b */ /* 0x000fc40003f0e000 */
[----:B------:R-:W-:Y:S02]  /*0300*/  FSEL R8, R0, 1, P6 ;  /* 0x3f80000000087808 */ /* 0x000fe40003000000 */
[----:B------:R-:W-:Y:S01]  /*0310*/  @P5 FMUL R20, R20, 0.25 ;  /* 0x3e80000014145820 */ /* 0x000fe20000400000 */
[C---:B-1----:R-:W-:Y:S01]  /*0320*/  FSETP.GT.AND P1, PT, R13.reuse, 8.50705917302346158658e+37, PT ;  /* 0x7e8000000d00780b */ /* 0x042fe20003f24000 */
[----:B------:R-:W-:Y:S01]  /*0330*/  @!P4 FMUL R18, R18, 16777216 ;  /* 0x4b8000001212c820 */ /* 0x000fe20000400000 */
[----:B------:R-:W-:Y:S01]  /*0340*/  FSETP.GEU.AND P6, PT, R13, 1.175494350822287508e-38, PT ;  /* 0x008000000d00780b */ /* 0x000fe20003fce000 */
[----:B------:R-:W-:Y:S01]  /*0350*/  @!P3 FMUL R20, R20, 16777216 ;  /* 0x4b8000001414b820 */ /* 0x000fe20000400000 */
[----:B------:R-:W-:Y:S02]  /*0360*/  FADD R5, R5, -R9 ;  /* 0x8000000905057221 */ /* 0x000fe40000000000 */
[----:B------:R-:W1:Y:S01]  /*0370*/  MUFU.RCP R9, R18 ;  /* 0x0000001200097308 */ /* 0x000e620000001000 */
[----:B------:R-:W-:Y:S01]  /*0380*/  @P2 FMUL R12, R12, 0.25 ;  /* 0x3e8000000c0c2820 */ /* 0x000fe20000400000 */
[----:B------:R-:W-:-:S06]  /*0390*/  FADD R7, R7, -R11 ;  /* 0x8000000b07077221 */ /* 0x000fcc0000000000 */
[----:B------:R-:W2:Y:S01]  /*03a0*/  MUFU.RCP R20, R20 ;  /* 0x0000001400147308 */ /* 0x000ea20000001000 */
[----:B------:R-:W-:Y:S01]  /*03b0*/  @P1 FMUL R13, R13, 0.25 ;  /* 0x3e8000000d0d1820 */ /* 0x000fe20000400000 */
[----:B------:R-:W-:Y:S01]  /*03c0*/  @!P0 FMUL R12, R12, 16777216 ;  /* 0x4b8000000c0c8820 */ /* 0x000fe20000400000 */
[----:B------:R-:W-:Y:S01]  /*03d0*/  FSEL R11, R0, 1, P5 ;  /* 0x3f800000000b7808 */ /* 0x000fe20002800000 */
[----:B----4-:R-:W-:Y:S01]  /*03e0*/  FADD R29, R29, -R25 ;  /* 0x800000191d1d7221 */ /* 0x010fe20000000000 */
[----:B------:R-:W-:Y:S01]  /*03f0*/  @!P6 FMUL R13, R13, 16777216 ;  /* 0x4b8000000d0de820 */ /* 0x000fe20000400000 */
[----:B------:R-:W-:Y:S01]  /*0400*/  FADD R24, R28, -R24 ;  /* 0x800000181c187221 */ /* 0x000fe20000000000 */
[----:B------:R-:W-:Y:S01]  /*0410*/  @!P4 FMUL R8, R8, 16777216 ;  /* 0x4b8000000808c820 */ /* 0x000fe20000400000 */
[----:B------:R-:W3:Y:S01]  /*0420*/  MUFU.RCP R25, R12 ;  /* 0x0000000c00197308 */ /* 0x000ee20000001000 */
[----:B------:R-:W-:Y:S02]  /*0430*/  @!P3 FMUL R11, R11, 16777216 ;  /* 0x4b8000000b0bb820 */ /* 0x000fe40000400000 */
[----:B-1----:R-:W-:Y:S01]  /*0440*/  FMUL R9, R9, R8 ;  /* 0x0000000809097220 */ /* 0x002fe20000400000 */
[----:B------:R-:W-:-:S04]  /*0450*/  FSEL R8, R0, 1, P2 ;  /* 0x3f80000000087808 */ /* 0x000fc80001000000 */
[----:B------:R-:W1:Y:S01]  /*0460*/  MUFU.RCP R28, R13 ;  /* 0x0000000d001c7308 */ /* 0x000e620000001000 */
[----:B--2---:R-:W-:Y:S01]  /*0470*/  FMUL R18, R20, R11 ;  /* 0x0000000b14127220 */ /* 0x004fe20000400000 */
[----:B------:R-:W-:Y:S01]  /*0480*/  FSEL R11, R0, 1, P1 ;  /* 0x3f800000000b7808 */ /* 0x000fe20000800000 */
[----:B------:R-:W-:Y:S01]  /*0490*/  @!P0 FMUL R8, R8, 16777216 ;  /* 0x4b80000008088820 */ /* 0x000fe20000400000 */
[----:B------:R-:W-:-:S03]  /*04a0*/  FMUL R21, R9, R4 ;  /* 0x0000000409157220 */ /* 0x000fc60000400000 */
[----:B------:R-:W-:Y:S01]  /*04b0*/  @!P6 FMUL R11, R11, 16777216 ;  /* 0x4b8000000b0be820 */ /* 0x000fe20000400000 */
[----:B---3--:R-:W-:Y:S01]  /*04c0*/  FMUL R25, R25, R8 ;  /* 0x0000000819197220 */ /* 0x008fe20000400000 */
[----:B------:R-:W-:Y:S01]  /*04d0*/  FADD R6, R6, -R10 ;  /* 0x8000000a06067221 */ /* 0x000fe20000000000 */
[----:B0-----:R-:W-:-:S04]  /*04e0*/  IMAD.WIDE R8, R19, 0x4, R32 ;  /* 0x0000000413087825 */ /* 0x001fc800078e0220 */
[----:B------:R-:W-:Y:S01]  /*04f0*/  FMUL R18, R18, R5 ;  /* 0x0000000512127220 */ /* 0x000fe20000400000 */
[----:B-1----:R-:W-:Y:S01]  /*0500*/  FMUL R28, R28, R11 ;  /* 0x0000000b1c1c7220 */ /* 0x002fe20000400000 */
[----:B------:R-:W-:Y:S01]  /*0510*/  FMUL R25, R25, R6 ;  /* 0x0000000619197220 */ /* 0x000fe20000400000 */
[----:B------:R-:W2:Y:S02]  /*0520*/  LDG.E.EL.128 R8, desc[UR4][R8.64] ;  /* 0x0000000408087981 */ /* 0x000ea4000c2e1d00 */
[----:B------:R-:W-:Y:S02]  /*0530*/  FMUL R28, R28, R7 ;  /* 0x000000071c1c7220 */ /* 0x000fe40000400000 */
[----:B------:R-:W2:Y:S01]  /*0540*/  LDG.E.EL.128 R4, desc[UR4][R34.64] ;  /* 0x0000000422047981 */ /* 0x000ea2000c2e1d00 */
[----:B------:R-:W-:-:S06]  /*0550*/  IMAD.WIDE R12, R3, 0x4, R16 ;  /* 0x00000004030c7825 */ /* 0x000fcc00078e0210 */
[----:B------:R-:W3:Y:S01]  /*0560*/  LDG.E.EL.128 R12, desc[UR4][R12.64] ;  /* 0x000000040c0c7981 */ /* 0x000ee2000c2e1d00 */
[----:B------:R-:W-:-:S04]  /*0570*/  IMAD.WIDE R16, R3, 0x4, R22 ;  /* 0x0000000403107825 */ /* 0x000fc800078e0216 */
[----:B------:R-:W-:-:S04]  /*0580*/  IMAD.WIDE R22, R3, 0x4, R32 ;  /* 0x0000000403167825 */ /* 0x000fc800078e0220 */
[----:B--2---:R-:W-:Y:S01]  /*0590*/  FFMA R4, R4, R21, R8 ;  /* 0x0000001504047223 */ /* 0x004fe20000000008 */
[----:B------:R-:W-:Y:S01]  /*05a0*/  FFMA R5, R5, R18, R9 ;  /* 0x0000001205057223 */ /* 0x000fe20000000009 */
[----:B------:R-:W2:Y:S04]  /*05b0*/  LDG.E.EL.128 R20, desc[UR4][R22.64] ;  /* 0x0000000416147981 */ /* 0x000ea8000c2e1d00 */
[----:B------:R-:W2:Y:S01]  /*05c0*/  LDG.E.EL.128 R16, desc[UR4][R16.64] ;  /* 0x0000000410107981 */ /* 0x000ea2000c2e1d00 */
[----:B---3--:R-:W-:-:S06]  /*05d0*/  FADD R3, R12, 9.9999997473787516356e-06 ;  /* 0x3727c5ac0c037421 */ /* 0x008fcc0000000000 */
[----:B------:R-:W0:Y:S01]  /*05e0*/  MUFU.SQRT R3, R3 ;  /* 0x0000000300037308 */ /* 0x000e220000002000 */
[----:B------:R-:W-:Y:S01]  /*05f0*/  FADD R13, R13, 9.9999997473787516356e-06 ;  /* 0x3727c5ac0d0d7421 */ /* 0x000fe20000000000 */
[----:B------:R-:W-:Y:S01]  /*0600*/  FADD R14, R14, 9.9999997473787516356e-06 ;  /* 0x3727c5ac0e0e7421 */ /* 0x000fe20000000000 */
[----:B------:R-:W-:Y:S01]  /*0610*/  FADD R15, R15, 9.9999997473787516356e-06 ;  /* 0x3727c5ac0f0f7421 */ /* 0x000fe20000000000 */
[----:B------:R-:W-:Y:S01]  /*0620*/  FFMA R6, R6, R25, R10 ;  /* 0x0000001906067223 */ /* 0x000fe2000000000a */
[----:B------:R-:W-:-:S03]  /*0630*/  FFMA R7, R7, R28, R11 ;  /* 0x0000001c07077223 */ /* 0x000fc6000000000b */
[----:B------:R-:W1:Y:S08]  /*0640*/  MUFU.SQRT R11, R13 ;  /* 0x0000000d000b7308 */ /* 0x000e700000002000 */
[----:B------:R-:W3:Y:S01]  /*0650*/  MUFU.SQRT R12, R14 ;  /* 0x0000000e000c7308 */ /* 0x000ee20000002000 */
[----:B0-----:R-:W-:-:S07]  /*0660*/  FSETP.GT.AND P6, PT, R3, 8.50705917302346158658e+37, PT ;  /* 0x7e8000000300780b */ /* 0x001fce0003fc4000 */
[----:B------:R-:W0:Y:S01]  /*0670*/  MUFU.SQRT R10, R15 ;  /* 0x0000000f000a7308 */ /* 0x000e220000002000 */
[----:B------:R-:W-:Y:S02]  /*0680*/  FSETP.GEU.AND P5, PT, R3, 1.175494350822287508e-38, PT ;  /* 0x008000000300780b */ /* 0x000fe40003fae000 */
[----:B-1----:R-:W-:Y:S02]  /*0690*/  FSETP.GT.AND P4, PT, R11, 8.50705917302346158658e+37, PT ;  /* 0x7e8000000b00780b */ /* 0x002fe40003f84000 */
[----:B---3--:R-:W-:Y:S01]  /*06a0*/  FSETP.GT.AND P2, PT, R12, 8.50705917302346158658e+37, PT ;  /* 0x7e8000000c00780b */ /* 0x008fe20003f44000 */
[----:B------:R-:W-:Y:S01]  /*06b0*/  @P6 FMUL R3, R3, 0.25 ;  /* 0x3e80000003036820 */ /* 0x000fe20000400000 */
[----:B------:R-:W-:Y:S02]  /*06c0*/  FSEL R8, R0, 1, P6 ;  /* 0x3f80000000087808 */ /* 0x000fe40003000000 */
[----:B------:R-:W-:Y:S02]  /*06d0*/  FSETP.GEU.AND P3, PT, R11, 1.175494350822287508e-38, PT ;  /* 0x008000000b00780b */ /* 0x000fe40003f6e000 */
[----:B0-----:R-:W-:-:S02]  /*06e0*/  FSETP.GT.AND P1, PT, R10, 8.50705917302346158658e+37, PT ;  /* 0x7e8000000a00780b */ /* 0x001fc40003f24000 */
[----:B------:R-:W-:Y:S02]  /*06f0*/  FSETP.GEU.AND P0, PT, R12, 1.175494350822287508e-38, PT ;  /* 0x008000000c00780b */ /* 0x000fe40003f0e000 */
[----:B------:R-:W-:Y:S01]  /*0700*/  FSETP.GEU.AND P6, PT, R10, 1.175494350822287508e-38, PT ;  /* 0x008000000a00780b */ /* 0x000fe20003fce000 */
[----:B------:R-:W-:Y:S01]  /*0710*/  @!P5 FMUL R3, R3, 16777216 ;  /* 0x4b8000000303d820 */ /* 0x000fe20000400000 */
[----:B------:R-:W-:Y:S01]  /*0720*/  @P4 FMUL R11, R11, 0.25 ;  /* 0x3e8000000b0b4820 */ /* 0x000fe20000400000 */
[----:B------:R-:W-:-:S04]  /*0730*/  @P2 FMUL R12, R12, 0.25 ;  /* 0x3e8000000c0c2820 */ /* 0x000fc80000400000 */
[----:B------:R-:W0:Y:S02]  /*0740*/  MUFU.RCP R3, R3 ;  /* 0x0000000300037308 */ /* 0x000e240000001000 */
[----:B------:R-:W-:Y:S01]  /*0750*/  @P1 FMUL R10, R10, 0.25 ;  /* 0x3e8000000a0a1820 */ /* 0x000fe20000400000 */
[----:B------:R-:W-:Y:S01]  /*0760*/  @!P3 FMUL R11, R11, 16777216 ;  /* 0x4b8000000b0bb820 */ /* 0x000fe20000400000 */
[----:B------:R-:W-:Y:S02]  /*0770*/  @!P0 FMUL R12, R12, 16777216 ;  /* 0x4b8000000c0c8820 */ /* 0x000fe40000400000 */
[----:B------:R-:W-:Y:S01]  /*0780*/  @!P6 FMUL R10, R10, 16777216 ;  /* 0x4b8000000a0ae820 */ /* 0x000fe20000400000 */
[----:B------:R-:W-:Y:S02]  /*0790*/  @!P5 FMUL R8, R8, 16777216 ;  /* 0x4b8000000808d820 */ /* 0x000fe40000400000 */
[----:B------:R-:W1:Y:S01]  /*07a0*/  MUFU.RCP R11, R11 ;  /* 0x0000000b000b7308 */ /* 0x000e620000001000 */
[----:B------:R-:W-:-:S07]  /*07b0*/  FSEL R14, R0, 1, P4 ;  /* 0x3f800000000e7808 */ /* 0x000fce0002000000 */
[----:B------:R-:W3:Y:S01]  /*07c0*/  MUFU.RCP R12, R12 ;  /* 0x0000000c000c7308 */ /* 0x000ee20000001000 */
[----:B------:R-:W-:-:S07]  /*07d0*/  FSEL R13, R0, 1, P2 ;  /* 0x3f800000000d7808 */ /* 0x000fce0001000000 */
[----:B------:R-:W4:Y:S01]  /*07e0*/  MUFU.RCP R10, R10 ;  /* 0x0000000a000a7308 */ /* 0x000f220000001000 */
[----:B------:R-:W-:Y:S01]  /*07f0*/  FSEL R15, R0, 1, P1 ;  /* 0x3f800000000f7808 */ /* 0x000fe20000800000 */
[----:B0-----:R-:W-:Y:S02]  /*0800*/  FMUL R3, R3, R8 ;  /* 0x0000000803037220 */ /* 0x001fe40000400000 */
[----:B------:R-:W0:Y:S01]  /*0810*/  LDC.64 R8, c[0x0][0x238] ;  /* 0x00008e00ff087b82 */ /* 0x000e220000000a00 */
[----:B------:R-:W-:Y:S01]  /*0820*/  @!P3 FMUL R14, R14, 16777216 ;  /* 0x4b8000000e0eb820 */ /* 0x000fe20000400000 */
[----:B------:R-:W-:Y:S01]  /*0830*/  @!P0 FMUL R13, R13, 16777216 ;  /* 0x4b8000000d0d8820 */ /* 0x000fe20000400000 */
[----:B------:R-:W-:Y:S01]  /*0840*/  @!P6 FMUL R15, R15, 16777216 ;  /* 0x4b8000000f0fe820 */ /* 0x000fe20000400000 */
[----:B------:R-:W-:Y:S01]  /*0850*/  FADD R26, R30, -R26 ;  /* 0x8000001a1e1a7221 */ /* 0x000fe20000000000 */
[----:B------:R-:W-:Y:S01]  /*0860*/  FADD R27, R31, -R27 ;  /* 0x8000001b1f1b7221 */ /* 0x000fe20000000000 */
[----:B-1----:R-:W-:Y:S01]  /*0870*/  FMUL R14, R11, R14 ;  /* 0x0000000e0b0e7220 */ /* 0x002fe20000400000 */
[----:B---3--:R-:W-:Y:S01]  /*0880*/  FMUL R13, R12, R13 ;  /* 0x0000000d0c0d7220 */ /* 0x008fe20000400000 */
[----:B----4-:R-:W-:Y:S01]  /*0890*/  FMUL R0, R10, R15 ;  /* 0x0000000f0a007220 */ /* 0x010fe20000400000 */
[----:B------:R-:W-:Y:S01]  /*08a0*/  FMUL R3, R3, R24 ;  /* 0x0000001803037220 */ /* 0x000fe20000400000 */
[----:B------:R-:W-:Y:S01]  /*08b0*/  FMUL R14, R14, R29 ;  /* 0x0000001d0e0e7220 */ /* 0x000fe20000400000 */
[----:B------:R-:W-:Y:S01]  /*08c0*/  FMUL R13, R13, R26 ;  /* 0x0000001a0d0d7220 */ /* 0x000fe20000400000 */
[----:B------:R-:W-:Y:S01]  /*08d0*/  FMUL R0, R0, R27 ;  /* 0x0000001b00007220 */ /* 0x000fe20000400000 */
[----:B------:R-:W-:-:S02]  /*08e0*/  FSETP.GEU.AND P6, PT, R7, RZ, PT ;  /* 0x000000ff0700720b */ /* 0x000fc40003fce000 */
[----:B------:R-:W-:Y:S02]  /*08f0*/  FSETP.GEU.AND P0, PT, R6, RZ, PT ;  /* 0x000000ff0600720b */ /* 0x000fe40003f0e000 */
[----:B------:R-:W-:Y:S02]  /*0900*/  SEL R7, R7, RZ, P6 ;  /* 0x000000ff07077207 */ /* 0x000fe40003000000 */
[C---:B------:R-:W-:Y:S02]  /*0910*/  FSETP.GEU.AND P1, PT, R5.reuse, RZ, PT ;  /* 0x000000ff0500720b */ /* 0x040fe40003f2e000 */
[----:B------:R-:W-:Y:S01]  /*0920*/  FSETP.GEU.AND P2, PT, R4, RZ, PT ;  /* 0x000000ff0400720b */ /* 0x000fe20003f4e000 */
[----:B0-----:R-:W-:Y:S01]  /*0930*/  IMAD.WIDE R8, R2, 0x4, R8 ;  /* 0x0000000402087825 */ /* 0x001fe200078e0208 */
[----:B------:R-:W-:Y:S02]  /*0940*/  SEL R6, R6, RZ, P0 ;  /* 0x000000ff06067207 */ /* 0x000fe40000000000 */
[----:B------:R-:W-:-:S02]  /*0950*/  SEL R5, R5, RZ, P1 ;  /* 0x000000ff05057207 */ /* 0x000fc40000800000 */
[----:B------:R-:W-:-:S05]  /*0960*/  SEL R4, R4, RZ, P2 ;  /* 0x000000ff04047207 */ /* 0x000fca0001000000 */
[----:B------:R-:W-:Y:S01]  /*0970*/  STG.E.128 desc[UR4][R8.64], R4 ;  /* 0x0000000408007986 */ /* 0x000fe2000c101d04 */
[----:B--2---:R-:W-:Y:S01]  /*0980*/  FFMA R3, R16, R3, R20 ;  /* 0x0000000310037223 */ /* 0x004fe20000000014 */
[----:B------:R-:W-:Y:S01]  /*0990*/  FFMA R14, R17, R14, R21 ;  /* 0x0000000e110e7223 */ /* 0x000fe20000000015 */
[----:B------:R-:W-:Y:S01]  /*09a0*/  FFMA R13, R18, R13, R22 ;  /* 0x0000000d120d7223 */ /* 0x000fe20000000016 */
[----:B------:R-:W-:Y:S02]  /*09b0*/  FFMA R0, R19, R0, R23 ;  /* 0x0000000013007223 */ /* 0x000fe40000000017 */
[----:B------:R-:W-:Y:S02]  /*09c0*/  FSETP.GEU.AND P5, PT, R3, RZ, PT ;  /* 0x000000ff0300720b */ /* 0x000fe40003fae000 */
[----:B------:R-:W-:Y:S02]  /*09d0*/  FSETP.GEU.AND P3, PT, R13, RZ, PT ;  /* 0x000000ff0d00720b */ /* 0x000fe40003f6e000 */
[----:B------:R-:W-:-:S02]  /*09e0*/  FSETP.GEU.AND P4, PT, R14, RZ, PT ;  /* 0x000000ff0e00720b */ /* 0x000fc40003f8e000 */
[----:B------:R-:W-:Y:S02]  /*09f0*/  FSETP.GEU.AND P6, PT, R0, RZ, PT ;  /* 0x000000ff0000720b */ /* 0x000fe40003fce000 */
[----:B------:R-:W-:Y:S02]  /*0a00*/  SEL R18, R13, RZ, P3 ;  /* 0x000000ff0d127207 */ /* 0x000fe40001800000 */
[----:B------:R-:W-:Y:S02]  /*0a10*/  SEL R17, R14, RZ, P4 ;  /* 0x000000ff0e117207 */ /* 0x000fe40002000000 */
[----:B------:R-:W-:Y:S02]  /*0a20*/  SEL R16, R3, RZ, P5 ;  /* 0x000000ff03107207 */ /* 0x000fe40002800000 */
[----:B------:R-:W-:-:S05]  /*0a30*/  SEL R19, R0, RZ, P6 ;  /* 0x000000ff00137207 */ /* 0x000fca0003000000 */
[----:B------:R-:W-:Y:S01]  /*0a40*/  STG.E.128 desc[UR4][R8.64+0x800], R16 ;  /* 0x0008001008007986 */ /* 0x000fe2000c101d04 */
[----:B------:R-:W-:Y:S05]  /*0a50*/  EXIT ;  /* 0x000000000000794d */ /* 0x000fea0003800000 */
.L_x_0:
[----:B------:R-:W-:-:S00]  /*0a60*/  BRA `(.L_x_0) ;  /* 0xfffffffc00fc7947 */ /* 0x000fc0000383ffff */
[----:B------:R-:W-:-:S00]  /*0a70*/  NOP ;  /* 0x0000000000007918 */ /* 0x000fc00000000000 */
        /* <DEDUP_REMOVED lines=8> */
.L_x_1:


//--------------------- .nv.global.init           --------------------------
	.section	.nv.global.init,"aw",@progbits
.nv.global.init:
	.type		_$_str,@object
	.size		_$_str,(_$_str_$_2 - _$_str)
_$_str:
        /*0000*/ 	.byte	0x5f, 0x5f, 0x43, 0x55, 0x44, 0x41, 0x5f, 0x46, 0x54, 0x5a, 0x00
	.type		_$_str_$_2,@object
	.size		_$_str_$_2,(.L_1 - _$_str_$_2)
_$_str_$_2:
        /*000b*/ 	.byte	0x5f, 0x5f, 0x43, 0x55, 0x44, 0x41, 0x5f, 0x50, 0x52, 0x45, 0x43, 0x5f, 0x53, 0x51, 0x52, 0x54
        /*001b*/ 	.byte	0x00
.L_1:


//--------------------- .nv.constant0.triton_poi_fused__native_batch_norm_legit_no_training_relu_26 --------------------------
	.section	.nv.constant0.triton_poi_fused__native_batch_norm_legit_no_training_relu_26,"a",@progbits
	.sectionflags	@""
	.align	4
.nv.constant0.triton_poi_fused__native_batch_norm_legit_no_training_relu_26:
	.zero		580
